//
// Generated by NVIDIA NVVM Compiler
//
// Compiler Build ID: CL-36424714
// Cuda compilation tools, release 13.0, V13.0.88
// Based on NVVM 20.0.0
//

.version 9.0
.target sm_100
.address_size 64

	// .globl	_Z8vect_addPiS_

.visible .entry _Z8vect_addPiS_(
	.param .u64 .ptr .align 1 _Z8vect_addPiS__param_0,
	.param .u64 .ptr .align 1 _Z8vect_addPiS__param_1
)
{
	.reg .b32 	%r<5>;
	.reg .b64 	%rd<8>;

	ld.param.u64 	%rd1, [_Z8vect_addPiS__param_0];
	ld.param.u64 	%rd2, [_Z8vect_addPiS__param_1];
	cvta.to.global.u64 	%rd3, %rd1;
	cvta.to.global.u64 	%rd4, %rd2;
	mov.u32 	%r1, %tid.x;
	mul.wide.u32 	%rd5, %r1, 4;
	add.s64 	%rd6, %rd4, %rd5;
	ld.global.u32 	%r2, [%rd6];
	add.s64 	%rd7, %rd3, %rd5;
	ld.global.u32 	%r3, [%rd7];
	add.s32 	%r4, %r3, %r2;
	st.global.u32 	[%rd7], %r4;
	ret;

}


// ===== COMPILED SASS (sm_100) =====

	.target	sm_100

	.elftype	@"ET_EXEC"


//--------------------- .note.nv.tkinfo           --------------------------
	.section	.note.nv.tkinfo,"",@"SHT_NOTE"
	.sectionflags	@"SHF_NOTE_NV_TKINFO"
	.tkinfo
        /*0018*/ 	.word	0x00000002
        /*0030*/ 	.string	""
        /*0030*/ 	.string	"ptxas"
        /*0030*/ 	.string	"Cuda compilation tools, release 13.0, V13.0.88"
        /*0030*/ 	.string	"Build cuda_13.0.r13.0/compiler.36424714_0"
        /*0030*/ 	.string	"-arch sm_100 -m 64 "



//--------------------- .note.nv.cuinfo           --------------------------
	.section	.note.nv.cuinfo,"",@"SHT_NOTE"
	.sectionflags	@"SHF_NOTE_NV_CUINFO"
        /*0018*/ 	.short	0x0002
        /*001a*/ 	.short	0x0064
        /*001c*/ 	.short	0x0082
	.zero		2


//--------------------- .nv.info                  --------------------------
	.section	.nv.info,"",@"SHT_CUDA_INFO"
	.align	4


	//----- nvinfo : EIATTR_REGCOUNT
	.align		4
        /*0000*/ 	.byte	0x04, 0x2f
        /*0002*/ 	.short	(.L_1 - .L_0)
	.align		4
.L_0:
        /*0004*/ 	.word	index@(_Z8vect_addPiS_)
        /*0008*/ 	.word	0x0000000a


	//----- nvinfo : EIATTR_FRAME_SIZE
	.align		4
.L_1:
        /*000c*/ 	.byte	0x04, 0x11
        /*000e*/ 	.short	(.L_3 - .L_2)
	.align		4
.L_2:
        /*0010*/ 	.word	index@(_Z8vect_addPiS_)
        /*0014*/ 	.word	0x00000000


	//----- nvinfo : EIATTR_MIN_STACK_SIZE
	.align		4
.L_3:
        /*0018*/ 	.byte	0x04, 0x12
        /*001a*/ 	.short	(.L_5 - .L_4)
	.align		4
.L_4:
        /*001c*/ 	.word	index@(_Z8vect_addPiS_)
        /*0020*/ 	.word	0x00000000
.L_5:


//--------------------- .nv.compat                --------------------------
	.section	.nv.compat,"",@"SHT_CUDA_COMPAT_INFO"
	.align	4
        /*0000*/ 	.byte	0x02, 0x09, 0x00, 0x00, 0x02, 0x02, 0x01, 0x00, 0x02, 0x05, 0x05, 0x00, 0x03, 0x07, 0x01, 0x01
        /*0010*/ 	.byte	0x02, 0x03, 0x00, 0x00, 0x02, 0x06, 0x01, 0x00, 0x04, 0x0b, 0x08, 0x00, 0x09, 0x00, 0x00, 0x00
        /*0020*/ 	.byte	0x00, 0x00, 0x00, 0x00


//--------------------- .nv.info._Z8vect_addPiS_  --------------------------
	.section	.nv.info._Z8vect_addPiS_,"",@"SHT_CUDA_INFO"
	.sectionflags	@""
	.align	4


	//----- nvinfo : EIATTR_CUDA_API_VERSION
	.align		4
        /*0000*/ 	.byte	0x04, 0x37
        /*0002*/ 	.short	(.L_7 - .L_6)
.L_6:
        /*0004*/ 	.word	0x00000082


	//----- nvinfo : EIATTR_KPARAM_INFO
	.align		4
.L_7:
        /*0008*/ 	.byte	0x04, 0x17
        /*000a*/ 	.short	(.L_9 - .L_8)
.L_8:
        /*000c*/ 	.word	0x00000000
        /*0010*/ 	.short	0x0001
        /*0012*/ 	.short	0x0008
        /*0014*/ 	.byte	0x00, 0xf5, 0x21, 0x00


	//----- nvinfo : EIATTR_KPARAM_INFO
	.align		4
.L_9:
        /*0018*/ 	.byte	0x04, 0x17
        /*001a*/ 	.short	(.L_11 - .L_10)
.L_10:
        /*001c*/ 	.word	0x00000000
        /*0020*/ 	.short	0x0000
        /*0022*/ 	.short	0x0000
        /*0024*/ 	.byte	0x00, 0xf5, 0x21, 0x00


	//----- nvinfo : EIATTR_SPARSE_MMA_MASK
	.align		4
.L_11:
        /*0028*/ 	.byte	0x03, 0x50
        /*002a*/ 	.short	0x0000


	//----- nvinfo : EIATTR_MAXREG_COUNT
	.align		4
        /*002c*/ 	.byte	0x03, 0x1b
        /*002e*/ 	.short	0x00ff


	//----- nvinfo : EIATTR_MERCURY_ISA_VERSION
	.align		4
        /*0030*/ 	.byte	0x03, 0x5f
        /*0032*/ 	.short	0x0101


	//----- nvinfo : EIATTR_VRC_CTA_INIT_COUNT
	.align		4
        /*0034*/ 	.byte	0x02, 0x4a
	.zero		1
	.zero		1


	//----- nvinfo : EIATTR_EXIT_INSTR_OFFSETS
	.align		4
        /*0038*/ 	.byte	0x04, 0x1c
        /*003a*/ 	.short	(.L_13 - .L_12)


	//   ....[0]....
.L_12:
        /*003c*/ 	.word	0x000000b0


	//----- nvinfo : EIATTR_CBANK_PARAM_SIZE
	.align		4
.L_13:
        /*0040*/ 	.byte	0x03, 0x19
        /*0042*/ 	.short	0x0010


	//----- nvinfo : EIATTR_PARAM_CBANK
	.align		4
        /*0044*/ 	.byte	0x04, 0x0a
        /*0046*/ 	.short	(.L_15 - .L_14)
	.align		4
.L_14:
        /*0048*/ 	.word	index@(.nv.constant0._Z8vect_addPiS_)
        /*004c*/ 	.short	0x0380
        /*004e*/ 	.short	0x0010


	//----- nvinfo : EIATTR_SW_WAR
	.align		4
.L_15:
        /*0050*/ 	.byte	0x04, 0x36
        /*0052*/ 	.short	(.L_17 - .L_16)
.L_16:
        /*0054*/ 	.word	0x00000008
.L_17:


//--------------------- .nv.callgraph             --------------------------
	.section	.nv.callgraph,"",@"SHT_CUDA_CALLGRAPH"
	.align	4
	.sectionentsize	8
	.align		4
        /*0000*/ 	.word	0x00000000
	.align		4
        /*0004*/ 	.word	0xffffffff
	.align		4
        /*0008*/ 	.word	0x00000000
	.align		4
        /*000c*/ 	.word	0xfffffffe
	.align		4
        /*0010*/ 	.word	0x00000000
	.align		4
        /*0014*/ 	.word	0xfffffffd
	.align		4
        /*0018*/ 	.word	0x00000000
	.align		4
        /*001c*/ 	.word	0xfffffffc


//--------------------- .text._Z8vect_addPiS_     --------------------------
	.section	.text._Z8vect_addPiS_,"ax",@progbits
	.align	128
        .global         _Z8vect_addPiS_
        .type           _Z8vect_addPiS_,@function
        .size           _Z8vect_addPiS_,(.L_x_1 - _Z8vect_addPiS_)
        .other          _Z8vect_addPiS_,@"STO_CUDA_ENTRY STV_DEFAULT"
_Z8vect_addPiS_:
.text._Z8vect_addPiS_:
[----:B------:R-:W-:Y:S01]  /*0000*/  LDC R1, c[0x0][0x37c] ;  /* 0x0000df00ff017b82 */ /* 0x000fe20000000800 */
[----:B------:R-:W0:Y:S07]  /*0010*/  S2R R7, SR_TID.X ;  /* 0x0000000000077919 */ /* 0x000e2e0000002100 */
[----:B------:R-:W0:Y:S01]  /*0020*/  LDC.64 R2, c[0x0][0x388] ;  /* 0x0000e200ff027b82 */ /* 0x000e220000000a00 */
[----:B------:R-:W1:Y:S07]  /*0030*/  LDCU.64 UR4, c[0x0][0x358] ;  /* 0x00006b00ff0477ac */ /* 0x000e6e0008000a00 */
[----:B------:R-:W2:Y:S01]  /*0040*/  LDC.64 R4, c[0x0][0x380] ;  /* 0x0000e000ff047b82 */ /* 0x000ea20000000a00 */
[----:B0-----:R-:W-:-:S04]  /*0050*/  IMAD.WIDE.U32 R2, R7, 0x4, R2 ;  /* 0x0000000407027825 */ /* 0x001fc800078e0002 */
[----:B--2---:R-:W-:Y:S02]  /*0060*/  IMAD.WIDE.U32 R4, R7, 0x4, R4 ;  /* 0x0000000407047825 */ /* 0x004fe400078e0004 */
[----:B-1----:R-:W2:Y:S04]  /*0070*/  LDG.E R2, desc[UR4][R2.64] ;  /* 0x0000000402027981 */ /* 0x002ea8000c1e1900 */
[----:B------:R-:W2:Y:S02]  /*0080*/  LDG.E R7, desc[UR4][R4.64] ;  /* 0x0000000404077981 */ /* 0x000ea4000c1e1900 */
[----:B--2---:R-:W-:-:S05]  /*0090*/  IADD3 R7, PT, PT, R2, R7, RZ ;  /* 0x0000000702077210 */ /* 0x004fca0007ffe0ff */
[----:B------:R-:W-:Y:S01]  /*00a0*/  STG.E desc[UR4][R4.64], R7 ;  /* 0x0000000704007986 */ /* 0x000fe2000c101904 */
[----:B------:R-:W-:Y:S05]  /*00b0*/  EXIT ;  /* 0x000000000000794d */ /* 0x000fea0003800000 */
.L_x_0:
[----:B------:R-:W-:-:S00]  /*00c0*/  BRA `(.L_x_0) ;  /* 0xfffffffc00fc7947 */ /* 0x000fc0000383ffff */
[----:B------:R-:W-:-:S00]  /*00d0*/  NOP ;  /* 0x0000000000007918 */ /* 0x000fc00000000000 */
        /* <DEDUP_REMOVED lines=10> */
.L_x_1:


//--------------------- .nv.shared.reserved.0     --------------------------
	.section	.nv.shared.reserved.0,"aw",@nobits
	.weak		__nv_reservedSMEM_offset_0_alias
	.size		__nv_reservedSMEM_offset_0_alias, 0, 64
	.other		__nv_reservedSMEM_offset_0_alias,@"STO_CUDA_RESERVED_SHARED STV_DEFAULT"
__nv_reservedSMEM_offset_0_alias:
	.zero		0
	.zero		64


//--------------------- .nv.constant0._Z8vect_addPiS_ --------------------------
	.section	.nv.constant0._Z8vect_addPiS_,"a",@progbits
	.sectionflags	@""
	.align	4
.nv.constant0._Z8vect_addPiS_:
	.zero		912


//--------------------- SYMBOLS --------------------------

	.type		.nv.reservedSmem.offset0,@object
	.size		.nv.reservedSmem.offset0,0x4
